//
// Generated by NVIDIA NVVM Compiler
//
// Compiler Build ID: CL-36424714
// Cuda compilation tools, release 13.0, V13.0.88
// Based on NVVM 20.0.0
//

.version 9.0
.target sm_100
.address_size 64

	// .globl	_Z17sumArraysonDevicePfS_S_

.visible .entry _Z17sumArraysonDevicePfS_S_(
	.param .u64 .ptr .align 1 _Z17sumArraysonDevicePfS_S__param_0,
	.param .u64 .ptr .align 1 _Z17sumArraysonDevicePfS_S__param_1,
	.param .u64 .ptr .align 1 _Z17sumArraysonDevicePfS_S__param_2
)
{
	.reg .b32 	%r<5>;
	.reg .b32 	%f<4>;
	.reg .b64 	%rd<11>;

	ld.param.u64 	%rd1, [_Z17sumArraysonDevicePfS_S__param_0];
	ld.param.u64 	%rd2, [_Z17sumArraysonDevicePfS_S__param_1];
	ld.param.u64 	%rd3, [_Z17sumArraysonDevicePfS_S__param_2];
	cvta.to.global.u64 	%rd4, %rd3;
	cvta.to.global.u64 	%rd5, %rd2;
	cvta.to.global.u64 	%rd6, %rd1;
	mov.u32 	%r1, %tid.x;
	mov.u32 	%r2, %ctaid.x;
	shl.b32 	%r3, %r2, 10;
	or.b32  	%r4, %r3, %r1;
	mul.wide.u32 	%rd7, %r4, 4;
	add.s64 	%rd8, %rd6, %rd7;
	ld.global.f32 	%f1, [%rd8];
	add.s64 	%rd9, %rd5, %rd7;
	ld.global.f32 	%f2, [%rd9];
	add.f32 	%f3, %f1, %f2;
	add.s64 	%rd10, %rd4, %rd7;
	st.global.f32 	[%rd10], %f3;
	ret;

}


// ===== COMPILED SASS (sm_100) =====

	.target	sm_100

	.elftype	@"ET_EXEC"


//--------------------- .note.nv.tkinfo           --------------------------
	.section	.note.nv.tkinfo,"",@"SHT_NOTE"
	.sectionflags	@"SHF_NOTE_NV_TKINFO"
	.tkinfo
        /*0018*/ 	.word	0x00000002
        /*0030*/ 	.string	""
        /*0030*/ 	.string	"ptxas"
        /*0030*/ 	.string	"Cuda compilation tools, release 13.0, V13.0.88"
        /*0030*/ 	.string	"Build cuda_13.0.r13.0/compiler.36424714_0"
        /*0030*/ 	.string	"-arch sm_100 -m 64 "



//--------------------- .note.nv.cuinfo           --------------------------
	.section	.note.nv.cuinfo,"",@"SHT_NOTE"
	.sectionflags	@"SHF_NOTE_NV_CUINFO"
        /*0018*/ 	.short	0x0002
        /*001a*/ 	.short	0x0064
        /*001c*/ 	.short	0x0082
	.zero		2


//--------------------- .nv.info                  --------------------------
	.section	.nv.info,"",@"SHT_CUDA_INFO"
	.align	4


	//----- nvinfo : EIATTR_REGCOUNT
	.align		4
        /*0000*/ 	.byte	0x04, 0x2f
        /*0002*/ 	.short	(.L_1 - .L_0)
	.align		4
.L_0:
        /*0004*/ 	.word	index@(_Z17sumArraysonDevicePfS_S_)
        /*0008*/ 	.word	0x0000000c


	//----- nvinfo : EIATTR_FRAME_SIZE
	.align		4
.L_1:
        /*000c*/ 	.byte	0x04, 0x11
        /*000e*/ 	.short	(.L_3 - .L_2)
	.align		4
.L_2:
        /*0010*/ 	.word	index@(_Z17sumArraysonDevicePfS_S_)
        /*0014*/ 	.word	0x00000000


	//----- nvinfo : EIATTR_MIN_STACK_SIZE
	.align		4
.L_3:
        /*0018*/ 	.byte	0x04, 0x12
        /*001a*/ 	.short	(.L_5 - .L_4)
	.align		4
.L_4:
        /*001c*/ 	.word	index@(_Z17sumArraysonDevicePfS_S_)
        /*0020*/ 	.word	0x00000000
.L_5:


//--------------------- .nv.compat                --------------------------
	.section	.nv.compat,"",@"SHT_CUDA_COMPAT_INFO"
	.align	4
        /*0000*/ 	.byte	0x02, 0x09, 0x00, 0x00, 0x02, 0x02, 0x01, 0x00, 0x02, 0x05, 0x05, 0x00, 0x03, 0x07, 0x01, 0x01
        /*0010*/ 	.byte	0x02, 0x03, 0x00, 0x00, 0x02, 0x06, 0x01, 0x00, 0x04, 0x0b, 0x08, 0x00, 0x09, 0x00, 0x00, 0x00
        /*0020*/ 	.byte	0x00, 0x00, 0x00, 0x00


//--------------------- .nv.info._Z17sumArraysonDevicePfS_S_ --------------------------
	.section	.nv.info._Z17sumArraysonDevicePfS_S_,"",@"SHT_CUDA_INFO"
	.sectionflags	@""
	.align	4


	//----- nvinfo : EIATTR_CUDA_API_VERSION
	.align		4
        /*0000*/ 	.byte	0x04, 0x37
        /*0002*/ 	.short	(.L_7 - .L_6)
.L_6:
        /*0004*/ 	.word	0x00000082


	//----- nvinfo : EIATTR_KPARAM_INFO
	.align		4
.L_7:
        /*0008*/ 	.byte	0x04, 0x17
        /*000a*/ 	.short	(.L_9 - .L_8)
.L_8:
        /*000c*/ 	.word	0x00000000
        /*0010*/ 	.short	0x0002
        /*0012*/ 	.short	0x0010
        /*0014*/ 	.byte	0x00, 0xf5, 0x21, 0x00


	//----- nvinfo : EIATTR_KPARAM_INFO
	.align		4
.L_9:
        /*0018*/ 	.byte	0x04, 0x17
        /*001a*/ 	.short	(.L_11 - .L_10)
.L_10:
        /*001c*/ 	.word	0x00000000
        /*0020*/ 	.short	0x0001
        /*0022*/ 	.short	0x0008
        /*0024*/ 	.byte	0x00, 0xf5, 0x21, 0x00


	//----- nvinfo : EIATTR_KPARAM_INFO
	.align		4
.L_11:
        /*0028*/ 	.byte	0x04, 0x17
        /*002a*/ 	.short	(.L_13 - .L_12)
.L_12:
        /*002c*/ 	.word	0x00000000
        /*0030*/ 	.short	0x0000
        /*0032*/ 	.short	0x0000
        /*0034*/ 	.byte	0x00, 0xf5, 0x21, 0x00


	//----- nvinfo : EIATTR_SPARSE_MMA_MASK
	.align		4
.L_13:
        /*0038*/ 	.byte	0x03, 0x50
        /*003a*/ 	.short	0x0000


	//----- nvinfo : EIATTR_MAXREG_COUNT
	.align		4
        /*003c*/ 	.byte	0x03, 0x1b
        /*003e*/ 	.short	0x00ff


	//----- nvinfo : EIATTR_MERCURY_ISA_VERSION
	.align		4
        /*0040*/ 	.byte	0x03, 0x5f
        /*0042*/ 	.short	0x0101


	//----- nvinfo : EIATTR_VRC_CTA_INIT_COUNT
	.align		4
        /*0044*/ 	.byte	0x02, 0x4a
	.zero		1
	.zero		1


	//----- nvinfo : EIATTR_EXIT_INSTR_OFFSETS
	.align		4
        /*0048*/ 	.byte	0x04, 0x1c
        /*004a*/ 	.short	(.L_15 - .L_14)


	//   ....[0]....
.L_14:
        /*004c*/ 	.word	0x00000100


	//----- nvinfo : EIATTR_CBANK_PARAM_SIZE
	.align		4
.L_15:
        /*0050*/ 	.byte	0x03, 0x19
        /*0052*/ 	.short	0x0018


	//----- nvinfo : EIATTR_PARAM_CBANK
	.align		4
        /*0054*/ 	.byte	0x04, 0x0a
        /*0056*/ 	.short	(.L_17 - .L_16)
	.align		4
.L_16:
        /*0058*/ 	.word	index@(.nv.constant0._Z17sumArraysonDevicePfS_S_)
        /*005c*/ 	.short	0x0380
        /*005e*/ 	.short	0x0018


	//----- nvinfo : EIATTR_SW_WAR
	.align		4
.L_17:
        /*0060*/ 	.byte	0x04, 0x36
        /*0062*/ 	.short	(.L_19 - .L_18)
.L_18:
        /*0064*/ 	.word	0x00000008
.L_19:


//--------------------- .nv.callgraph             --------------------------
	.section	.nv.callgraph,"",@"SHT_CUDA_CALLGRAPH"
	.align	4
	.sectionentsize	8
	.align		4
        /*0000*/ 	.word	0x00000000
	.align		4
        /*0004*/ 	.word	0xffffffff
	.align		4
        /*0008*/ 	.word	0x00000000
	.align		4
        /*000c*/ 	.word	0xfffffffe
	.align		4
        /*0010*/ 	.word	0x00000000
	.align		4
        /*0014*/ 	.word	0xfffffffd
	.align		4
        /*0018*/ 	.word	0x00000000
	.align		4
        /*001c*/ 	.word	0xfffffffc


//--------------------- .text._Z17sumArraysonDevicePfS_S_ --------------------------
	.section	.text._Z17sumArraysonDevicePfS_S_,"ax",@progbits
	.align	128
        .global         _Z17sumArraysonDevicePfS_S_
        .type           _Z17sumArraysonDevicePfS_S_,@function
        .size           _Z17sumArraysonDevicePfS_S_,(.L_x_1 - _Z17sumArraysonDevicePfS_S_)
        .other          _Z17sumArraysonDevicePfS_S_,@"STO_CUDA_ENTRY STV_DEFAULT"
_Z17sumArraysonDevicePfS_S_:
.text._Z17sumArraysonDevicePfS_S_:
[----:B------:R-:W-:Y:S01]  /*0000*/  LDC R1, c[0x0][0x37c] ;  /* 0x0000df00ff017b82 */ /* 0x000fe20000000800 */
[----:B------:R-:W0:Y:S07]  /*0010*/  S2R R9, SR_TID.X ;  /* 0x0000000000097919 */ /* 0x000e2e0000002100 */
[----:B------:R-:W1:Y:S01]  /*0020*/  S2UR UR4, SR_CTAID.X ;  /* 0x00000000000479c3 */ /* 0x000e620000002500 */
[----:B------:R-:W2:Y:S07]  /*0030*/  LDCU.64 UR6, c[0x0][0x358] ;  /* 0x00006b00ff0677ac */ /* 0x000eae0008000a00 */
[----:B------:R-:W3:Y:S08]  /*0040*/  LDC.64 R2, c[0x0][0x380] ;  /* 0x0000e000ff027b82 */ /* 0x000ef00000000a00 */
[----:B------:R-:W4:Y:S01]  /*0050*/  LDC.64 R4, c[0x0][0x388] ;  /* 0x0000e200ff047b82 */ /* 0x000f220000000a00 */
[----:B-1----:R-:W-:-:S07]  /*0060*/  USHF.L.U32 UR4, UR4, 0xa, URZ ;  /* 0x0000000a04047899 */ /* 0x002fce00080006ff */
[----:B------:R-:W1:Y:S01]  /*0070*/  LDC.64 R6, c[0x0][0x390] ;  /* 0x0000e400ff067b82 */ /* 0x000e620000000a00 */
[----:B0-----:R-:W-:-:S05]  /*0080*/  LOP3.LUT R9, R9, UR4, RZ, 0xfc, !PT ;  /* 0x0000000409097c12 */ /* 0x001fca000f8efcff */
[----:B---3--:R-:W-:-:S04]  /*0090*/  IMAD.WIDE.U32 R2, R9, 0x4, R2 ;  /* 0x0000000409027825 */ /* 0x008fc800078e0002 */
[C---:B----4-:R-:W-:Y:S02]  /*00a0*/  IMAD.WIDE.U32 R4, R9.reuse, 0x4, R4 ;  /* 0x0000000409047825 */ /* 0x050fe400078e0004 */
[----:B--2---:R-:W2:Y:S04]  /*00b0*/  LDG.E R2, desc[UR6][R2.64] ;  /* 0x0000000602027981 */ /* 0x004ea8000c1e1900 */
[----:B------:R-:W2:Y:S01]  /*00c0*/  LDG.E R5, desc[UR6][R4.64] ;  /* 0x0000000604057981 */ /* 0x000ea2000c1e1900 */
[----:B-1----:R-:W-:-:S04]  /*00d0*/  IMAD.WIDE.U32 R6, R9, 0x4, R6 ;  /* 0x0000000409067825 */ /* 0x002fc800078e0006 */
[----:B--2---:R-:W-:-:S05]  /*00e0*/  FADD R9, R2, R5 ;  /* 0x0000000502097221 */ /* 0x004fca0000000000 */
[----:B------:R-:W-:Y:S01]  /*00f0*/  STG.E desc[UR6][R6.64], R9 ;  /* 0x0000000906007986 */ /* 0x000fe2000c101906 */
[----:B------:R-:W-:Y:S05]  /*0100*/  EXIT ;  /* 0x000000000000794d */ /* 0x000fea0003800000 */
.L_x_0:
[----:B------:R-:W-:-:S00]  /*0110*/  BRA `(.L_x_0) ;  /* 0xfffffffc00fc7947 */ /* 0x000fc0000383ffff */
[----:B------:R-:W-:-:S00]  /*0120*/  NOP ;  /* 0x0000000000007918 */ /* 0x000fc00000000000 */
        /* <DEDUP_REMOVED lines=13> */
.L_x_1:


//--------------------- .nv.shared.reserved.0     --------------------------
	.section	.nv.shared.reserved.0,"aw",@nobits
	.weak		__nv_reservedSMEM_offset_0_alias
	.size		__nv_reservedSMEM_offset_0_alias, 0, 64
	.other		__nv_reservedSMEM_offset_0_alias,@"STO_CUDA_RESERVED_SHARED STV_DEFAULT"
__nv_reservedSMEM_offset_0_alias:
	.zero		0
	.zero		64


//--------------------- .nv.constant0._Z17sumArraysonDevicePfS_S_ --------------------------
	.section	.nv.constant0._Z17sumArraysonDevicePfS_S_,"a",@progbits
	.sectionflags	@""
	.align	4
.nv.constant0._Z17sumArraysonDevicePfS_S_:
	.zero		920


//--------------------- SYMBOLS --------------------------

	.type		.nv.reservedSmem.offset0,@object
	.size		.nv.reservedSmem.offset0,0x4
